	.headerflags	@"EF_CUDA_TEXMODE_UNIFIED EF_CUDA_64BIT_ADDRESS EF_CUDA_ACCELERATORS EF_CUDA_SM90 EF_CUDA_VIRTUAL_SM(EF_CUDA_SM90)"
	.elftype	@"ET_EXEC"


//--------------------- .nv.info                  --------------------------
	.section	.nv.info,"",@"SHT_CUDA_INFO"
	.align	4


	//----- nvinfo : EIATTR_REGCOUNT
	.align		4
        /*0000*/ 	.byte	0x04, 0x2f
        /*0002*/ 	.short	(.L_3 - .L_2)
	.align		4
.L_2:
        /*0004*/ 	.word	index@(triton_poi_fused__native_batch_norm_legit_no_training_convolution_relu_threshold_backward_2)
        /*0008*/ 	.word	0x0000001b


	//----- nvinfo : EIATTR_MIN_STACK_SIZE
	.align		4
.L_3:
        /*000c*/ 	.byte	0x04, 0x12
        /*000e*/ 	.short	(.L_5 - .L_4)
	.align		4
.L_4:
        /*0010*/ 	.word	index@(triton_poi_fused__native_batch_norm_legit_no_training_convolution_relu_threshold_backward_2)
        /*0014*/ 	.word	0x00000000


	//----- nvinfo : EIATTR_FRAME_SIZE
	.align		4
.L_5:
        /*0018*/ 	.byte	0x04, 0x11
        /*001a*/ 	.short	(.L_7 - .L_6)
	.align		4
.L_6:
        /*001c*/ 	.word	index@(triton_poi_fused__native_batch_norm_legit_no_training_convolution_relu_threshold_backward_2)
        /*0020*/ 	.word	0x00000000


	//----- nvinfo : EIATTR_MIN_STACK_SIZE
	.align		4
.L_7:
        /*0024*/ 	.byte	0x04, 0x12
        /*0026*/ 	.short	(.L_9 - .L_8)
	.align		4
.L_8:
        /*0028*/ 	.word	index@(triton_poi_fused__native_batch_norm_legit_no_training_convolution_relu_threshold_backward_2)
        /*002c*/ 	.word	0x00000000
.L_9:


//--------------------- .nv.info.triton_poi_fused__native_batch_norm_legit_no_training_convolution_relu_threshold_backward_2 --------------------------
	.section	.nv.info.triton_poi_fused__native_batch_norm_legit_no_training_convolution_relu_threshold_backward_2,"",@"SHT_CUDA_INFO"
	.sectionflags	@""
	.align	4


	//----- nvinfo : EIATTR_CUDA_API_VERSION
	.align		4
        /*0000*/ 	.byte	0x04, 0x37
        /*0002*/ 	.short	(.L_11 - .L_10)
.L_10:
        /*0004*/ 	.word	0x0000007c


	//----- nvinfo : EIATTR_KPARAM_INFO
	.align		4
.L_11:
        /*0008*/ 	.byte	0x04, 0x17
        /*000a*/ 	.short	(.L_13 - .L_12)
.L_12:
        /*000c*/ 	.word	0x00000000
        /*0010*/ 	.short	0x0008
        /*0012*/ 	.short	0x0040
        /*0014*/ 	.byte	0x00, 0xf0, 0x11, 0x00


	//----- nvinfo : EIATTR_KPARAM_INFO
	.align		4
.L_13:
        /*0018*/ 	.byte	0x04, 0x17
        /*001a*/ 	.short	(.L_15 - .L_14)
.L_14:
        /*001c*/ 	.word	0x00000000
        /*0020*/ 	.short	0x0007
        /*0022*/ 	.short	0x0038
        /*0024*/ 	.byte	0x00, 0xf4, 0x21, 0x00


	//----- nvinfo : EIATTR_KPARAM_INFO
	.align		4
.L_15:
        /*0028*/ 	.byte	0x04, 0x17
        /*002a*/ 	.short	(.L_17 - .L_16)
.L_16:
        /*002c*/ 	.word	0x00000000
        /*0030*/ 	.short	0x0006
        /*0032*/ 	.short	0x0030
        /*0034*/ 	.byte	0x00, 0xf4, 0x21, 0x00


	//----- nvinfo : EIATTR_KPARAM_INFO
	.align		4
.L_17:
        /*0038*/ 	.byte	0x04, 0x17
        /*003a*/ 	.short	(.L_19 - .L_18)
.L_18:
        /*003c*/ 	.word	0x00000000
        /*0040*/ 	.short	0x0005
        /*0042*/ 	.short	0x0028
        /*0044*/ 	.byte	0x00, 0xf4, 0x21, 0x00


	//----- nvinfo : EIATTR_KPARAM_INFO
	.align		4
.L_19:
        /*0048*/ 	.byte	0x04, 0x17
        /*004a*/ 	.short	(.L_21 - .L_20)
.L_20:
        /*004c*/ 	.word	0x00000000
        /*0050*/ 	.short	0x0004
        /*0052*/ 	.short	0x0020
        /*0054*/ 	.byte	0x00, 0xf4, 0x21, 0x00


	//----- nvinfo : EIATTR_KPARAM_INFO
	.align		4
.L_21:
        /*0058*/ 	.byte	0x04, 0x17
        /*005a*/ 	.short	(.L_23 - .L_22)
.L_22:
        /*005c*/ 	.word	0x00000000
        /*0060*/ 	.short	0x0003
        /*0062*/ 	.short	0x0018
        /*0064*/ 	.byte	0x00, 0xf4, 0x21, 0x00


	//----- nvinfo : EIATTR_KPARAM_INFO
	.align		4
.L_23:
        /*0068*/ 	.byte	0x04, 0x17
        /*006a*/ 	.short	(.L_25 - .L_24)
.L_24:
        /*006c*/ 	.word	0x00000000
        /*0070*/ 	.short	0x0002
        /*0072*/ 	.short	0x0010
        /*0074*/ 	.byte	0x00, 0xf4, 0x21, 0x00


	//----- nvinfo : EIATTR_KPARAM_INFO
	.align		4
.L_25:
        /*0078*/ 	.byte	0x04, 0x17
        /*007a*/ 	.short	(.L_27 - .L_26)
.L_26:
        /*007c*/ 	.word	0x00000000
        /*0080*/ 	.short	0x0001
        /*0082*/ 	.short	0x0008
        /*0084*/ 	.byte	0x00, 0xf4, 0x21, 0x00


	//----- nvinfo : EIATTR_KPARAM_INFO
	.align		4
.L_27:
        /*0088*/ 	.byte	0x04, 0x17
        /*008a*/ 	.short	(.L_29 - .L_28)
.L_28:
        /*008c*/ 	.word	0x00000000
        /*0090*/ 	.short	0x0000
        /*0092*/ 	.short	0x0000
        /*0094*/ 	.byte	0x00, 0xf4, 0x21, 0x00


	//----- nvinfo : EIATTR_SPARSE_MMA_MASK
	.align		4
.L_29:
        /*0098*/ 	.byte	0x03, 0x50
        /*009a*/ 	.short	0x0000


	//----- nvinfo : EIATTR_MAXREG_COUNT
	.align		4
        /*009c*/ 	.byte	0x03, 0x1b
        /*009e*/ 	.short	0x00ff


	//----- nvinfo : EIATTR_EXIT_INSTR_OFFSETS
	.align		4
        /*00a0*/ 	.byte	0x04, 0x1c
        /*00a2*/ 	.short	(.L_31 - .L_30)


	//   ....[0]....
.L_30:
        /*00a4*/ 	.word	0x000005b0


	//   ....[1]....
        /*00a8*/ 	.word	0x000005d0


	//----- nvinfo : EIATTR_REQNTID
	.align		4
.L_31:
        /*00ac*/ 	.byte	0x04, 0x10
        /*00ae*/ 	.short	(.L_33 - .L_32)
.L_32:
        /*00b0*/ 	.word	0x00000020
        /*00b4*/ 	.word	0x00000001
        /*00b8*/ 	.word	0x00000001


	//----- nvinfo : EIATTR_CBANK_PARAM_SIZE
	.align		4
.L_33:
        /*00bc*/ 	.byte	0x03, 0x19
        /*00be*/ 	.short	0x0044


	//----- nvinfo : EIATTR_PARAM_CBANK
	.align		4
        /*00c0*/ 	.byte	0x04, 0x0a
        /*00c2*/ 	.short	(.L_35 - .L_34)
	.align		4
.L_34:
        /*00c4*/ 	.word	index@(.nv.constant0.triton_poi_fused__native_batch_norm_legit_no_training_convolution_relu_threshold_backward_2)
        /*00c8*/ 	.short	0x0210
        /*00ca*/ 	.short	0x0044


	//----- nvinfo : EIATTR_SW_WAR
	.align		4
.L_35:
        /*00cc*/ 	.byte	0x04, 0x36
        /*00ce*/ 	.short	(.L_37 - .L_36)
.L_36:
        /*00d0*/ 	.word	0x00000008
.L_37:


//--------------------- .nv.callgraph             --------------------------
	.section	.nv.callgraph,"",@"SHT_CUDA_CALLGRAPH"
	.align	4
	.sectionentsize	8
	.align		4
        /*0000*/ 	.word	0x00000000
	.align		4
        /*0004*/ 	.word	0xffffffff
	.align		4
        /*0008*/ 	.word	0x00000000
	.align		4
        /*000c*/ 	.word	0xfffffffe
	.align		4
        /*0010*/ 	.word	0x00000000
	.align		4
        /*0014*/ 	.word	0xfffffffd
	.align		4
        /*0018*/ 	.word	0x00000000
	.align		4
        /*001c*/ 	.word	0xfffffffc


//--------------------- .nv.constant4             --------------------------
	.section	.nv.constant4,"a",@progbits
	.align	8
	.align		8
.nv.constant4:
        /*0000*/ 	.dword	_$_str
	.align		8
        /*0008*/ 	.dword	_$_str_$_2


//--------------------- .text.triton_poi_fused__native_batch_norm_legit_no_training_convolution_relu_threshold_backward_2 --------------------------
	.section	.text.triton_poi_fused__native_batch_norm_legit_no_training_convolution_relu_threshold_backward_2,"ax",@progbits
	.align	128
        .global         triton_poi_fused__native_batch_norm_legit_no_training_convolution_relu_threshold_backward_2
        .type           triton_poi_fused__native_batch_norm_legit_no_training_convolution_relu_threshold_backward_2,@function
        .size           triton_poi_fused__native_batch_norm_legit_no_training_convolution_relu_threshold_backward_2,(.L_x_1 - triton_poi_fused__native_batch_norm_legit_no_training_convolution_relu_threshold_backward_2)
        .other          triton_poi_fused__native_batch_norm_legit_no_training_convolution_relu_threshold_backward_2,@"STO_CUDA_ENTRY STV_DEFAULT"
triton_poi_fused__native_batch_norm_legit_no_training_convolution_relu_threshold_backward_2:
.text.triton_poi_fused__native_batch_norm_legit_no_training_convolution_relu_threshold_backward_2:
[----:B------:R-:W0:Y:S01]  /*0000*/  LDC R1, c[0x0][0x28] ;  /* 0x00000a00ff017b82 */ /* 0x000e220000000800 */
[----:B------:R-:W1:Y:S01]  /*0010*/  S2R R0, SR_TID.X ;  /* 0x0000000000007919 */ /* 0x000e620000002100 */
[----:B------:R-:W-:Y:S01]  /*0020*/  CS2R R20, SRZ ;  /* 0x0000000000147805 */ /* 0x000fe2000001ff00 */
[----:B------:R-:W-:Y:S01]  /*0030*/  IMAD.MOV.U32 R22, RZ, RZ, RZ ;  /* 0x000000ffff167224 */ /* 0x000fe200078e00ff */
[----:B------:R-:W-:Y:S01]  /*0040*/  ULDC.64 UR4, c[0x0][0x208] ;  /* 0x0000820000047ab9 */ /* 0x000fe20000000a00 */
[----:B------:R-:W2:Y:S03]  /*0050*/  S2R R3, SR_CTAID.X ;  /* 0x0000000000037919 */ /* 0x000ea60000002500 */
[----:B------:R-:W3:Y:S08]  /*0060*/  LDC.64 R6, c[0x0][0x218] ;  /* 0x00008600ff067b82 */ /* 0x000ef00000000a00 */
[----:B------:R-:W4:Y:S08]  /*0070*/  LDC.64 R8, c[0x0][0x210] ;  /* 0x00008400ff087b82 */ /* 0x000f300000000a00 */
[----:B------:R-:W5:Y:S08]  /*0080*/  LDC.64 R10, c[0x0][0x220] ;  /* 0x00008800ff0a7b82 */ /* 0x000f700000000a00 */
[----:B------:R-:W3:Y:S08]  /*0090*/  LDC.64 R12, c[0x0][0x230] ;  /* 0x00008c00ff0c7b82 */ /* 0x000ef00000000a00 */
[----:B------:R-:W3:Y:S01]  /*00a0*/  LDC.64 R14, c[0x0][0x238] ;  /* 0x00008e00ff0e7b82 */ /* 0x000ee20000000a00 */
[----:B-1----:R-:W-:Y:S01]  /*00b0*/  IMAD.SHL.U32 R0, R0, 0x2, RZ ;  /* 0x0000000200007824 */ /* 0x002fe200078e00ff */
[----:B--2---:R-:W-:Y:S01]  /*00c0*/  SHF.R.S32.HI R5, RZ, 0x19, R3 ;  /* 0x00000019ff057819 */ /* 0x004fe20000011403 */
[----:B------:R-:W-:Y:S01]  /*00d0*/  HFMA2.MMA R16, -RZ, RZ, 0, 0 ;  /* 0x00000000ff107435 */ /* 0x000fe200000001ff */
[----:B------:R-:W-:Y:S01]  /*00e0*/  CS2R R18, SRZ ;  /* 0x0000000000127805 */ /* 0x000fe2000001ff00 */
[----:B------:R-:W-:Y:S01]  /*00f0*/  IMAD.MOV.U32 R24, RZ, RZ, RZ ;  /* 0x000000ffff187224 */ /* 0x000fe200078e00ff */
[----:B------:R-:W-:Y:S01]  /*0100*/  LOP3.LUT R0, R0, 0x3e, RZ, 0xc0, !PT ;  /* 0x0000003e00007812 */ /* 0x000fe200078ec0ff */
[----:B------:R-:W-:Y:S01]  /*0110*/  ULDC.64 UR6, c[0x0][0x248] ;  /* 0x0000920000067ab9 */ /* 0x000fe20000000a00 */
[----:B------:R-:W-:-:S03]  /*0120*/  SGXT R5, R5, 0x1 ;  /* 0x000000010505781a */ /* 0x000fc60000000200 */
[----:B------:R-:W-:Y:S02]  /*0130*/  IMAD R0, R3, 0x40, R0 ;  /* 0x0000004003007824 */ /* 0x000fe400078e0200 */
[----:B------:R-:W1:Y:S03]  /*0140*/  LDC.64 R2, c[0x0][0x228] ;  /* 0x00008a00ff027b82 */ /* 0x000e660000000a00 */
[----:B------:R-:W-:Y:S02]  /*0150*/  LEA.HI R5, R5, R0, RZ, 0x2 ;  /* 0x0000000005057211 */ /* 0x000fe400078f10ff */
[----:B------:R-:W-:Y:S02]  /*0160*/  ISETP.GE.AND P0, PT, R0, 0x40, PT ;  /* 0x000000400000780c */ /* 0x000fe40003f06270 */
[----:B------:R-:W-:-:S04]  /*0170*/  SHF.R.S32.HI R5, RZ, 0x2, R5 ;  /* 0x00000002ff057819 */ /* 0x000fc80000011405 */
[----:B------:R-:W-:-:S04]  /*0180*/  LEA.HI R4, R5, R5, RZ, 0x2 ;  /* 0x0000000505047211 */ /* 0x000fc800078f10ff */
[----:B------:R-:W-:-:S04]  /*0190*/  LOP3.LUT R4, R4, 0xfffffffc, RZ, 0xc0, !PT ;  /* 0xfffffffc04047812 */ /* 0x000fc800078ec0ff */
[----:B------:R-:W-:-:S05]  /*01a0*/  IADD3 R17, R5, -R4, RZ ;  /* 0x8000000405117210 */ /* 0x000fca0007ffe0ff */
[----:B-1----:R-:W-:-:S05]  /*01b0*/  IMAD.WIDE R2, R17, 0x4, R2 ;  /* 0x0000000411027825 */ /* 0x002fca00078e0202 */
[----:B------:R-:W2:Y:S04]  /*01c0*/  @!P0 LDG.E.EL R20, desc[UR4][R2.64] ;  /* 0x0000000402148981 */ /* 0x000ea8000c2e1900 */
[----:B------:R4:W2:Y:S01]  /*01d0*/  @!P0 LDG.E.EL R22, desc[UR4][R2.64] ;  /* 0x0000000402168981 */ /* 0x0008a2000c2e1900 */
[----:B------:R-:W-:Y:S01]  /*01e0*/  CS2R R4, SRZ ;  /* 0x0000000000047805 */ /* 0x000fe2000001ff00 */
[----:B---3--:R-:W-:-:S05]  /*01f0*/  IMAD.WIDE R6, R17, 0x4, R6 ;  /* 0x0000000411067825 */ /* 0x008fca00078e0206 */
[----:B------:R-:W3:Y:S01]  /*0200*/  @!P0 LDG.E.EL R19, desc[UR4][R6.64] ;  /* 0x0000000406138981 */ /* 0x000ee2000c2e1900 */
[----:B----4-:R-:W-:-:S03]  /*0210*/  IMAD.WIDE R2, R0, 0x4, R8 ;  /* 0x0000000400027825 */ /* 0x010fc600078e0208 */
[----:B------:R-:W4:Y:S01]  /*0220*/  @!P0 LDG.E.EL R16, desc[UR4][R6.64] ;  /* 0x0000000406108981 */ /* 0x000f22000c2e1900 */
[----:B-----5:R-:W-:-:S03]  /*0230*/  IMAD.WIDE R8, R17, 0x4, R10 ;  /* 0x0000000411087825 */ /* 0x020fc600078e020a */
[----:B------:R-:W4:Y:S01]  /*0240*/  @!P0 LDG.E.64 R4, desc[UR4][R2.64] ;  /* 0x0000000402048981 */ /* 0x000f22000c1e1b00 */
[----:B0-----:R-:W-:-:S03]  /*0250*/  IMAD.WIDE R10, R17, 0x4, R12 ;  /* 0x00000004110a7825 */ /* 0x001fc600078e020c */
[----:B------:R-:W5:Y:S01]  /*0260*/  @!P0 LDG.E.EL R21, desc[UR4][R8.64] ;  /* 0x0000000408158981 */ /* 0x000f62000c2e1900 */
[----:B------:R-:W-:-:S03]  /*0270*/  IMAD.WIDE R12, R17, 0x4, R14 ;  /* 0x00000004110c7825 */ /* 0x000fc600078e020e */
[----:B------:R0:W3:Y:S01]  /*0280*/  @!P0 LDG.E.EL R18, desc[UR4][R8.64] ;  /* 0x0000000408128981 */ /* 0x0000e2000c2e1900 */
[----:B------:R-:W-:Y:S02]  /*0290*/  CS2R R14, SRZ ;  /* 0x00000000000e7805 */ /* 0x000fe4000001ff00 */
[----:B------:R-:W-:Y:S01]  /*02a0*/  MOV R17, RZ ;  /* 0x000000ff00117202 */ /* 0x000fe20000000f00 */
[----:B------:R-:W3:Y:S04]  /*02b0*/  @!P0 LDG.E.EL R24, desc[UR4][R12.64] ;  /* 0x000000040c188981 */ /* 0x000ee8000c2e1900 */
[----:B------:R-:W3:Y:S04]  /*02c0*/  @!P0 LDG.E.EL R14, desc[UR4][R10.64] ;  /* 0x000000040a0e8981 */ /* 0x000ee8000c2e1900 */
[----:B------:R-:W3:Y:S04]  /*02d0*/  @!P0 LDG.E.EL R15, desc[UR4][R10.64] ;  /* 0x000000040a0f8981 */ /* 0x000ee8000c2e1900 */
[----:B------:R4:W3:Y:S01]  /*02e0*/  @!P0 LDG.E.EL R17, desc[UR4][R12.64] ;  /* 0x000000040c118981 */ /* 0x0008e2000c2e1900 */
[----:B0-----:R-:W-:-:S02]  /*02f0*/  IMAD.MOV.U32 R8, RZ, RZ, 0x3e800000 ;  /* 0x3e800000ff087424 */ /* 0x001fc400078e00ff */
[----:B--2---:R-:W-:Y:S01]  /*0300*/  FADD R20, R20, 9.9999997473787516356e-06 ;  /* 0x3727c5ac14147421 */ /* 0x004fe20000000000 */
[----:B------:R-:W-:-:S03]  /*0310*/  FADD R22, R22, 9.9999997473787516356e-06 ;  /* 0x3727c5ac16167421 */ /* 0x000fc60000000000 */
[----:B------:R-:W0:Y:S08]  /*0320*/  MUFU.SQRT R6, R20 ;  /* 0x0000001400067308 */ /* 0x000e300000002000 */
[----:B------:R-:W1:Y:S01]  /*0330*/  MUFU.SQRT R7, R22 ;  /* 0x0000001600077308 */ /* 0x000e620000002000 */
[C---:B0-----:R-:W-:Y:S02]  /*0340*/  FSETP.GT.AND P1, PT, R6.reuse, 8.50705917302346158658e+37, PT ;  /* 0x7e8000000600780b */ /* 0x041fe40003f24000 */
[----:B------:R-:W-:-:S02]  /*0350*/  FSETP.GEU.AND P3, PT, R6, 1.175494350822287508e-38, PT ;  /* 0x008000000600780b */ /* 0x000fc40003f6e000 */
[C---:B-1----:R-:W-:Y:S02]  /*0360*/  FSETP.GT.AND P2, PT, R7.reuse, 8.50705917302346158658e+37, PT ;  /* 0x7e8000000700780b */ /* 0x042fe40003f44000 */
[----:B------:R-:W-:-:S07]  /*0370*/  FSETP.GEU.AND P4, PT, R7, 1.175494350822287508e-38, PT ;  /* 0x008000000700780b */ /* 0x000fce0003f8e000 */
[----:B------:R-:W-:-:S04]  /*0380*/  @P1 FMUL R6, R6, 0.25 ;  /* 0x3e80000006061820 */ /* 0x000fc80000400000 */
[----:B------:R-:W-:Y:S01]  /*0390*/  @!P3 FMUL R6, R6, 16777216 ;  /* 0x4b8000000606b820 */ /* 0x000fe20000400000 */
[----:B------:R-:W-:-:S04]  /*03a0*/  @P2 FMUL R7, R7, 0.25 ;  /* 0x3e80000007072820 */ /* 0x000fc80000400000 */
[----:B------:R-:W-:Y:S01]  /*03b0*/  @!P4 FMUL R7, R7, 16777216 ;  /* 0x4b8000000707c820 */ /* 0x000fe20000400000 */
[----:B------:R-:W0:Y:S01]  /*03c0*/  MUFU.RCP R6, R6 ;  /* 0x0000000600067308 */ /* 0x000e220000001000 */
[----:B------:R-:W-:-:S07]  /*03d0*/  FSEL R9, R8, 1, P1 ;  /* 0x3f80000008097808 */ /* 0x000fce0000800000 */
[----:B------:R-:W1:Y:S01]  /*03e0*/  MUFU.RCP R7, R7 ;  /* 0x0000000700077308 */ /* 0x000e620000001000 */
[----:B------:R-:W-:Y:S01]  /*03f0*/  FSEL R8, R8, 1, P2 ;  /* 0x3f80000008087808 */ /* 0x000fe20001000000 */
[----:B------:R-:W-:Y:S01]  /*0400*/  @!P3 FMUL R9, R9, 16777216 ;  /* 0x4b8000000909b820 */ /* 0x000fe20000400000 */
[----:B----4-:R-:W-:Y:S01]  /*0410*/  FADD R13, R16, R5 ;  /* 0x00000005100d7221 */ /* 0x010fe20000000000 */
[----:B---3--:R-:W-:Y:S02]  /*0420*/  FADD R12, R19, R4 ;  /* 0x00000004130c7221 */ /* 0x008fe40000000000 */
[----:B------:R-:W-:Y:S01]  /*0430*/  @!P4 FMUL R8, R8, 16777216 ;  /* 0x4b8000000808c820 */ /* 0x000fe20000400000 */
[----:B------:R-:W2:Y:S01]  /*0440*/  LDC.64 R4, c[0x0][0x240] ;  /* 0x00009000ff047b82 */ /* 0x000ea20000000a00 */
[----:B0-----:R-:W-:Y:S01]  /*0450*/  FMUL R9, R6, R9 ;  /* 0x0000000906097220 */ /* 0x001fe20000400000 */
[----:B------:R-:W-:Y:S01]  /*0460*/  FADD R11, R13, -R18 ;  /* 0x800000120d0b7221 */ /* 0x000fe20000000000 */
[----:B-----5:R-:W-:Y:S01]  /*0470*/  FADD R6, R12, -R21 ;  /* 0x800000150c067221 */ /* 0x020fe20000000000 */
[----:B-1----:R-:W-:-:S03]  /*0480*/  FMUL R8, R7, R8 ;  /* 0x0000000807087220 */ /* 0x002fc60000400000 */
[----:B------:R-:W-:Y:S01]  /*0490*/  FMUL R6, R9, R6 ;  /* 0x0000000609067220 */ /* 0x000fe20000400000 */
[----:B------:R-:W-:-:S03]  /*04a0*/  FMUL R11, R8, R11 ;  /* 0x0000000b080b7220 */ /* 0x000fc60000400000 */
[----:B------:R-:W-:Y:S01]  /*04b0*/  FFMA R6, R6, R14, R17 ;  /* 0x0000000e06067223 */ /* 0x000fe20000000011 */
[----:B------:R-:W-:-:S04]  /*04c0*/  FFMA R11, R11, R15, R24 ;  /* 0x0000000f0b0b7223 */ /* 0x000fc80000000018 */
[C---:B------:R-:W-:Y:S02]  /*04d0*/  FSETP.GEU.AND P2, PT, R6.reuse, RZ, PT ;  /* 0x000000ff0600720b */ /* 0x040fe40003f4e000 */
[C---:B------:R-:W-:Y:S02]  /*04e0*/  FSETP.GEU.AND P1, PT, R11.reuse, RZ, PT ;  /* 0x000000ff0b00720b */ /* 0x040fe40003f2e000 */
[----:B------:R-:W-:Y:S02]  /*04f0*/  FSEL R10, R6, RZ, P2 ;  /* 0x000000ff060a7208 */ /* 0x000fe40001000000 */
[----:B------:R-:W-:Y:S01]  /*0500*/  FSEL R11, R11, RZ, P1 ;  /* 0x000000ff0b0b7208 */ /* 0x000fe20000800000 */
[----:B--2---:R-:W-:Y:S01]  /*0510*/  IMAD.WIDE R4, R0, 0x4, R4 ;  /* 0x0000000400047825 */ /* 0x004fe200078e0204 */
[----:B------:R-:W-:Y:S02]  /*0520*/  FSETP.GTU.AND P3, PT, R10, RZ, PT ;  /* 0x000000ff0a00720b */ /* 0x000fe40003f6c000 */
[----:B------:R-:W-:-:S02]  /*0530*/  FSETP.GTU.AND P2, PT, R11, RZ, PT ;  /* 0x000000ff0b00720b */ /* 0x000fc40003f4c000 */
[----:B------:R-:W-:Y:S01]  /*0540*/  IADD3 R6, P1, R0, UR6, RZ ;  /* 0x0000000600067c10 */ /* 0x000fe2000ff3e0ff */
[----:B------:R0:W-:Y:S01]  /*0550*/  @!P0 STG.E.64 desc[UR4][R2.64], R12 ;  /* 0x0000000c02008986 */ /* 0x0001e2000c101b04 */
[----:B------:R-:W-:Y:S02]  /*0560*/  SEL R9, RZ, 0x100, P2 ;  /* 0x00000100ff097807 */ /* 0x000fe40001000000 */
[----:B------:R-:W-:Y:S01]  /*0570*/  SEL R8, RZ, 0x1, P3 ;  /* 0x00000001ff087807 */ /* 0x000fe20001800000 */
[----:B------:R0:W-:Y:S01]  /*0580*/  @!P0 STG.E.64 desc[UR4][R4.64], R10 ;  /* 0x0000000a04008986 */ /* 0x0001e2000c101b04 */
[----:B------:R-:W-:Y:S02]  /*0590*/  LEA.HI.X.SX32 R7, R0, UR7, 0x1, P1 ;  /* 0x0000000700077c11 */ /* 0x000fe400088f0eff */
[----:B------:R-:W-:Y:S01]  /*05a0*/  IADD3 R9, R8, R9, RZ ;  /* 0x0000000908097210 */ /* 0x000fe20007ffe0ff */
[----:B0-----:R-:W-:Y:S06]  /*05b0*/  @P0 EXIT ;  /* 0x000000000000094d */ /* 0x001fec0003800000 */
[----:B------:R-:W-:Y:S01]  /*05c0*/  STG.E.U16 desc[UR4][R6.64], R9 ;  /* 0x0000000906007986 */ /* 0x000fe2000c101504 */
[----:B------:R-:W-:Y:S05]  /*05d0*/  EXIT ;  /* 0x000000000000794d */ /* 0x000fea0003800000 */
.L_x_0:
[----:B------:R-:W-:-:S00]  /*05e0*/  BRA `(.L_x_0) ;  /* 0xfffffffc00fc7947 */ /* 0x000fc0000383ffff */
[----:B------:R-:W-:-:S00]  /*05f0*/  NOP ;  /* 0x0000000000007918 */ /* 0x000fc00000000000 */
        /* <DEDUP_REMOVED lines=8> */
.L_x_1:


//--------------------- .nv.global.init           --------------------------
	.section	.nv.global.init,"aw",@progbits
.nv.global.init:
	.type		_$_str,@object
	.size		_$_str,(_$_str_$_2 - _$_str)
_$_str:
        /*0000*/ 	.byte	0x5f, 0x5f, 0x43, 0x55, 0x44, 0x41, 0x5f, 0x46, 0x54, 0x5a, 0x00
	.type		_$_str_$_2,@object
	.size		_$_str_$_2,(.L_1 - _$_str_$_2)
_$_str_$_2:
        /*000b*/ 	.byte	0x5f, 0x5f, 0x43, 0x55, 0x44, 0x41, 0x5f, 0x50, 0x52, 0x45, 0x43, 0x5f, 0x53, 0x51, 0x52, 0x54
        /*001b*/ 	.byte	0x00
.L_1:


//--------------------- .nv.constant0.triton_poi_fused__native_batch_norm_legit_no_training_convolution_relu_threshold_backward_2 --------------------------
	.section	.nv.constant0.triton_poi_fused__native_batch_norm_legit_no_training_convolution_relu_threshold_backward_2,"a",@progbits
	.sectionflags	@""
	.align	4
.nv.constant0.triton_poi_fused__native_batch_norm_legit_no_training_convolution_relu_threshold_backward_2:
	.zero		596
